//
// Generated by NVIDIA NVVM Compiler
//
// Compiler Build ID: CL-36424714
// Cuda compilation tools, release 13.0, V13.0.88
// Based on NVVM 20.0.0
//

.version 9.0
.target sm_100
.address_size 64

	// .globl	_Z16reduce_kernel_v1ILi32EEvPfS0_
// _ZZ16reduce_kernel_v1ILi32EEvPfS0_E5shmem has been demoted

.visible .entry _Z16reduce_kernel_v1ILi32EEvPfS0_(
	.param .u64 .ptr .align 1 _Z16reduce_kernel_v1ILi32EEvPfS0__param_0,
	.param .u64 .ptr .align 1 _Z16reduce_kernel_v1ILi32EEvPfS0__param_1
)
{
	.reg .pred 	%p<5>;
	.reg .b32 	%r<13>;
	.reg .b32 	%f<6>;
	.reg .b64 	%rd<9>;
	// demoted variable
	.shared .align 4 .b8 _ZZ16reduce_kernel_v1ILi32EEvPfS0_E5shmem[128];
	ld.param.u64 	%rd2, [_Z16reduce_kernel_v1ILi32EEvPfS0__param_0];
	ld.param.u64 	%rd1, [_Z16reduce_kernel_v1ILi32EEvPfS0__param_1];
	cvta.to.global.u64 	%rd3, %rd2;
	mov.u32 	%r1, %ctaid.x;
	mov.u32 	%r12, %ntid.x;
	mov.u32 	%r3, %tid.x;
	mad.lo.s32 	%r7, %r1, %r12, %r3;
	mul.wide.s32 	%rd4, %r7, 4;
	add.s64 	%rd5, %rd3, %rd4;
	ld.global.f32 	%f1, [%rd5];
	shl.b32 	%r8, %r3, 2;
	mov.u32 	%r9, _ZZ16reduce_kernel_v1ILi32EEvPfS0_E5shmem;
	add.s32 	%r4, %r9, %r8;
	st.shared.f32 	[%r4], %f1;
	bar.sync 	0;
	setp.lt.u32 	%p1, %r12, 2;
	@%p1 bra 	$L__BB0_4;
$L__BB0_1:
	shr.u32 	%r6, %r12, 1;
	setp.ge.u32 	%p2, %r3, %r6;
	@%p2 bra 	$L__BB0_3;
	shl.b32 	%r10, %r6, 2;
	add.s32 	%r11, %r4, %r10;
	ld.shared.f32 	%f2, [%r11];
	ld.shared.f32 	%f3, [%r4];
	add.f32 	%f4, %f2, %f3;
	st.shared.f32 	[%r4], %f4;
$L__BB0_3:
	bar.sync 	0;
	setp.gt.u32 	%p3, %r12, 3;
	mov.u32 	%r12, %r6;
	@%p3 bra 	$L__BB0_1;
$L__BB0_4:
	setp.ne.s32 	%p4, %r3, 0;
	@%p4 bra 	$L__BB0_6;
	ld.shared.f32 	%f5, [_ZZ16reduce_kernel_v1ILi32EEvPfS0_E5shmem];
	cvta.to.global.u64 	%rd6, %rd1;
	mul.wide.u32 	%rd7, %r1, 4;
	add.s64 	%rd8, %rd6, %rd7;
	st.global.f32 	[%rd8], %f5;
$L__BB0_6:
	ret;

}


// ===== COMPILED SASS (sm_100) =====

	.target	sm_100

	.elftype	@"ET_EXEC"


//--------------------- .note.nv.tkinfo           --------------------------
	.section	.note.nv.tkinfo,"",@"SHT_NOTE"
	.sectionflags	@"SHF_NOTE_NV_TKINFO"
	.tkinfo
        /*0018*/ 	.word	0x00000002
        /*0030*/ 	.string	""
        /*0030*/ 	.string	"ptxas"
        /*0030*/ 	.string	"Cuda compilation tools, release 13.0, V13.0.88"
        /*0030*/ 	.string	"Build cuda_13.0.r13.0/compiler.36424714_0"
        /*0030*/ 	.string	"-arch sm_100 -m 64 "



//--------------------- .note.nv.cuinfo           --------------------------
	.section	.note.nv.cuinfo,"",@"SHT_NOTE"
	.sectionflags	@"SHF_NOTE_NV_CUINFO"
        /*0018*/ 	.short	0x0002
        /*001a*/ 	.short	0x0064
        /*001c*/ 	.short	0x0082
	.zero		2


//--------------------- .nv.info                  --------------------------
	.section	.nv.info,"",@"SHT_CUDA_INFO"
	.align	4


	//----- nvinfo : EIATTR_REGCOUNT
	.align		4
        /*0000*/ 	.byte	0x04, 0x2f
        /*0002*/ 	.short	(.L_1 - .L_0)
	.align		4
.L_0:
        /*0004*/ 	.word	index@(_Z16reduce_kernel_v1ILi32EEvPfS0_)
        /*0008*/ 	.word	0x0000000b


	//----- nvinfo : EIATTR_FRAME_SIZE
	.align		4
.L_1:
        /*000c*/ 	.byte	0x04, 0x11
        /*000e*/ 	.short	(.L_3 - .L_2)
	.align		4
.L_2:
        /*0010*/ 	.word	index@(_Z16reduce_kernel_v1ILi32EEvPfS0_)
        /*0014*/ 	.word	0x00000000


	//----- nvinfo : EIATTR_MIN_STACK_SIZE
	.align		4
.L_3:
        /*0018*/ 	.byte	0x04, 0x12
        /*001a*/ 	.short	(.L_5 - .L_4)
	.align		4
.L_4:
        /*001c*/ 	.word	index@(_Z16reduce_kernel_v1ILi32EEvPfS0_)
        /*0020*/ 	.word	0x00000000
.L_5:


//--------------------- .nv.compat                --------------------------
	.section	.nv.compat,"",@"SHT_CUDA_COMPAT_INFO"
	.align	4
        /*0000*/ 	.byte	0x02, 0x09, 0x00, 0x00, 0x02, 0x02, 0x01, 0x00, 0x02, 0x05, 0x05, 0x00, 0x03, 0x07, 0x01, 0x01
        /*0010*/ 	.byte	0x02, 0x03, 0x00, 0x00, 0x02, 0x06, 0x01, 0x00, 0x04, 0x0b, 0x08, 0x00, 0x09, 0x00, 0x00, 0x00
        /*0020*/ 	.byte	0x00, 0x00, 0x00, 0x00


//--------------------- .nv.info._Z16reduce_kernel_v1ILi32EEvPfS0_ --------------------------
	.section	.nv.info._Z16reduce_kernel_v1ILi32EEvPfS0_,"",@"SHT_CUDA_INFO"
	.sectionflags	@""
	.align	4


	//----- nvinfo : EIATTR_CUDA_API_VERSION
	.align		4
        /*0000*/ 	.byte	0x04, 0x37
        /*0002*/ 	.short	(.L_7 - .L_6)
.L_6:
        /*0004*/ 	.word	0x00000082


	//----- nvinfo : EIATTR_KPARAM_INFO
	.align		4
.L_7:
        /*0008*/ 	.byte	0x04, 0x17
        /*000a*/ 	.short	(.L_9 - .L_8)
.L_8:
        /*000c*/ 	.word	0x00000000
        /*0010*/ 	.short	0x0001
        /*0012*/ 	.short	0x0008
        /*0014*/ 	.byte	0x00, 0xf5, 0x21, 0x00


	//----- nvinfo : EIATTR_KPARAM_INFO
	.align		4
.L_9:
        /*0018*/ 	.byte	0x04, 0x17
        /*001a*/ 	.short	(.L_11 - .L_10)
.L_10:
        /*001c*/ 	.word	0x00000000
        /*0020*/ 	.short	0x0000
        /*0022*/ 	.short	0x0000
        /*0024*/ 	.byte	0x00, 0xf5, 0x21, 0x00


	//----- nvinfo : EIATTR_SPARSE_MMA_MASK
	.align		4
.L_11:
        /*0028*/ 	.byte	0x03, 0x50
        /*002a*/ 	.short	0x0000


	//----- nvinfo : EIATTR_MAXREG_COUNT
	.align		4
        /*002c*/ 	.byte	0x03, 0x1b
        /*002e*/ 	.short	0x00ff


	//----- nvinfo : EIATTR_NUM_BARRIERS
	.align		4
        /*0030*/ 	.byte	0x02, 0x4c
        /*0032*/ 	.byte	0x01
	.zero		1


	//----- nvinfo : EIATTR_MERCURY_ISA_VERSION
	.align		4
        /*0034*/ 	.byte	0x03, 0x5f
        /*0036*/ 	.short	0x0101


	//----- nvinfo : EIATTR_VRC_CTA_INIT_COUNT
	.align		4
        /*0038*/ 	.byte	0x02, 0x4a
	.zero		1
	.zero		1


	//----- nvinfo : EIATTR_EXIT_INSTR_OFFSETS
	.align		4
        /*003c*/ 	.byte	0x04, 0x1c
        /*003e*/ 	.short	(.L_13 - .L_12)


	//   ....[0]....
.L_12:
        /*0040*/ 	.word	0x000001e0


	//   ....[1]....
        /*0044*/ 	.word	0x00000260


	//----- nvinfo : EIATTR_CBANK_PARAM_SIZE
	.align		4
.L_13:
        /*0048*/ 	.byte	0x03, 0x19
        /*004a*/ 	.short	0x0010


	//----- nvinfo : EIATTR_PARAM_CBANK
	.align		4
        /*004c*/ 	.byte	0x04, 0x0a
        /*004e*/ 	.short	(.L_15 - .L_14)
	.align		4
.L_14:
        /*0050*/ 	.word	index@(.nv.constant0._Z16reduce_kernel_v1ILi32EEvPfS0_)
        /*0054*/ 	.short	0x0380
        /*0056*/ 	.short	0x0010


	//----- nvinfo : EIATTR_SW_WAR
	.align		4
.L_15:
        /*0058*/ 	.byte	0x04, 0x36
        /*005a*/ 	.short	(.L_17 - .L_16)
.L_16:
        /*005c*/ 	.word	0x00000008
.L_17:


//--------------------- .nv.callgraph             --------------------------
	.section	.nv.callgraph,"",@"SHT_CUDA_CALLGRAPH"
	.align	4
	.sectionentsize	8
	.align		4
        /*0000*/ 	.word	0x00000000
	.align		4
        /*0004*/ 	.word	0xffffffff
	.align		4
        /*0008*/ 	.word	0x00000000
	.align		4
        /*000c*/ 	.word	0xfffffffe
	.align		4
        /*0010*/ 	.word	0x00000000
	.align		4
        /*0014*/ 	.word	0xfffffffd
	.align		4
        /*0018*/ 	.word	0x00000000
	.align		4
        /*001c*/ 	.word	0xfffffffc


//--------------------- .text._Z16reduce_kernel_v1ILi32EEvPfS0_ --------------------------
	.section	.text._Z16reduce_kernel_v1ILi32EEvPfS0_,"ax",@progbits
	.align	128
        .global         _Z16reduce_kernel_v1ILi32EEvPfS0_
        .type           _Z16reduce_kernel_v1ILi32EEvPfS0_,@function
        .size           _Z16reduce_kernel_v1ILi32EEvPfS0_,(.L_x_3 - _Z16reduce_kernel_v1ILi32EEvPfS0_)
        .other          _Z16reduce_kernel_v1ILi32EEvPfS0_,@"STO_CUDA_ENTRY STV_DEFAULT"
_Z16reduce_kernel_v1ILi32EEvPfS0_:
.text._Z16reduce_kernel_v1ILi32EEvPfS0_:
[----:B------:R-:W-:Y:S01]  /*0000*/  LDC R1, c[0x0][0x37c] ;  /* 0x0000df00ff017b82 */ /* 0x000fe20000000800 */
[----:B------:R-:W0:Y:S07]  /*0010*/  S2R R7, SR_CTAID.X ;  /* 0x0000000000077919 */ /* 0x000e2e0000002500 */
[----:B------:R-:W1:Y:S01]  /*0020*/  LDC.64 R2, c[0x0][0x380] ;  /* 0x0000e000ff027b82 */ /* 0x000e620000000a00 */
[----:B------:R-:W0:Y:S01]  /*0030*/  LDCU UR8, c[0x0][0x360] ;  /* 0x00006c00ff0877ac */ /* 0x000e220008000800 */
[----:B------:R-:W0:Y:S01]  /*0040*/  S2R R6, SR_TID.X ;  /* 0x0000000000067919 */ /* 0x000e220000002100 */
[----:B------:R-:W2:Y:S01]  /*0050*/  LDCU.64 UR6, c[0x0][0x358] ;  /* 0x00006b00ff0677ac */ /* 0x000ea20008000a00 */
[----:B0-----:R-:W-:-:S04]  /*0060*/  IMAD R5, R7, UR8, R6 ;  /* 0x0000000807057c24 */ /* 0x001fc8000f8e0206 */
[----:B-1----:R-:W-:-:S06]  /*0070*/  IMAD.WIDE R2, R5, 0x4, R2 ;  /* 0x0000000405027825 */ /* 0x002fcc00078e0202 */
[----:B--2---:R-:W2:Y:S01]  /*0080*/  LDG.E R2, desc[UR6][R2.64] ;  /* 0x0000000602027981 */ /* 0x004ea2000c1e1900 */
[----:B------:R-:W0:Y:S01]  /*0090*/  S2UR UR5, SR_CgaCtaId ;  /* 0x00000000000579c3 */ /* 0x000e220000008800 */
[----:B------:R-:W-:Y:S01]  /*00a0*/  UMOV UR4, 0x400 ;  /* 0x0000040000047882 */ /* 0x000fe20000000000 */
[----:B------:R-:W-:Y:S01]  /*00b0*/  UISETP.GE.U32.AND UP0, UPT, UR8, 0x2, UPT ;  /* 0x000000020800788c */ /* 0x000fe2000bf06070 */
[----:B------:R-:W-:Y:S01]  /*00c0*/  ISETP.NE.AND P0, PT, R6, RZ, PT ;  /* 0x000000ff0600720c */ /* 0x000fe20003f05270 */
[----:B0-----:R-:W-:-:S06]  /*00d0*/  ULEA UR4, UR5, UR4, 0x18 ;  /* 0x0000000405047291 */ /* 0x001fcc000f8ec0ff */
[----:B------:R-:W-:-:S05]  /*00e0*/  LEA R5, R6, UR4, 0x2 ;  /* 0x0000000406057c11 */ /* 0x000fca000f8e10ff */
[----:B--2---:R0:W-:Y:S01]  /*00f0*/  STS [R5], R2 ;  /* 0x0000000205007388 */ /* 0x0041e20000000800 */
[----:B------:R-:W-:Y:S06]  /*0100*/  BAR.SYNC.DEFER_BLOCKING 0x0 ;  /* 0x0000000000007b1d */ /* 0x000fec0000010000 */
[----:B------:R-:W-:Y:S05]  /*0110*/  BRA.U !UP0, `(.L_x_0) ;  /* 0x0000000108307547 */ /* 0x000fea000b800000 */
[----:B------:R-:W-:-:S07]  /*0120*/  IMAD.U32 R0, RZ, RZ, UR8 ;  /* 0x00000008ff007e24 */ /* 0x000fce000f8e00ff */
.L_x_1:
[----:B------:R-:W-:-:S04]  /*0130*/  SHF.R.U32.HI R8, RZ, 0x1, R0 ;  /* 0x00000001ff087819 */ /* 0x000fc80000011600 */
[----:B------:R-:W-:-:S13]  /*0140*/  ISETP.GE.U32.AND P1, PT, R6, R8, PT ;  /* 0x000000080600720c */ /* 0x000fda0003f26070 */
[----:B0-----:R-:W-:Y:S01]  /*0150*/  @!P1 LEA R2, R8, R5, 0x2 ;  /* 0x0000000508029211 */ /* 0x001fe200078e10ff */
[----:B------:R-:W-:Y:S05]  /*0160*/  @!P1 LDS R3, [R5] ;  /* 0x0000000005039984 */ /* 0x000fea0000000800 */
[----:B------:R-:W0:Y:S02]  /*0170*/  @!P1 LDS R2, [R2] ;  /* 0x0000000002029984 */ /* 0x000e240000000800 */
[----:B0-----:R-:W-:-:S05]  /*0180*/  @!P1 FADD R4, R2, R3 ;  /* 0x0000000302049221 */ /* 0x001fca0000000000 */
[----:B------:R1:W-:Y:S01]  /*0190*/  @!P1 STS [R5], R4 ;  /* 0x0000000405009388 */ /* 0x0003e20000000800 */
[----:B------:R-:W-:Y:S01]  /*01a0*/  BAR.SYNC.DEFER_BLOCKING 0x0 ;  /* 0x0000000000007b1d */ /* 0x000fe20000010000 */
[----:B------:R-:W-:Y:S01]  /*01b0*/  ISETP.GT.U32.AND P1, PT, R0, 0x3, PT ;  /* 0x000000030000780c */ /* 0x000fe20003f24070 */
[----:B------:R-:W-:-:S12]  /*01c0*/  IMAD.MOV.U32 R0, RZ, RZ, R8 ;  /* 0x000000ffff007224 */ /* 0x000fd800078e0008 */
[----:B-1----:R-:W-:Y:S05]  /*01d0*/  @P1 BRA `(.L_x_1) ;  /* 0xfffffffc00d41947 */ /* 0x002fea000383ffff */
.L_x_0:
[----:B------:R-:W-:Y:S05]  /*01e0*/  @P0 EXIT ;  /* 0x000000000000094d */ /* 0x000fea0003800000 */
[----:B------:R-:W1:Y:S01]  /*01f0*/  S2UR UR5, SR_CgaCtaId ;  /* 0x00000000000579c3 */ /* 0x000e620000008800 */
[----:B------:R-:W-:-:S07]  /*0200*/  UMOV UR4, 0x400 ;  /* 0x0000040000047882 */ /* 0x000fce0000000000 */
[----:B0-----:R-:W0:Y:S01]  /*0210*/  LDC.64 R2, c[0x0][0x388] ;  /* 0x0000e200ff027b82 */ /* 0x001e220000000a00 */
[----:B-1----:R-:W-:Y:S01]  /*0220*/  ULEA UR4, UR5, UR4, 0x18 ;  /* 0x0000000405047291 */ /* 0x002fe2000f8ec0ff */
[----:B0-----:R-:W-:-:S08]  /*0230*/  IMAD.WIDE.U32 R2, R7, 0x4, R2 ;  /* 0x0000000407027825 */ /* 0x001fd000078e0002 */
[----:B------:R-:W0:Y:S04]  /*0240*/  LDS R5, [UR4] ;  /* 0x00000004ff057984 */ /* 0x000e280008000800 */
[----:B0-----:R-:W-:Y:S01]  /*0250*/  STG.E desc[UR6][R2.64], R5 ;  /* 0x0000000502007986 */ /* 0x001fe2000c101906 */
[----:B------:R-:W-:Y:S05]  /*0260*/  EXIT ;  /* 0x000000000000794d */ /* 0x000fea0003800000 */
.L_x_2:
[----:B------:R-:W-:-:S00]  /*0270*/  BRA `(.L_x_2) ;  /* 0xfffffffc00fc7947 */ /* 0x000fc0000383ffff */
[----:B------:R-:W-:-:S00]  /*0280*/  NOP ;  /* 0x0000000000007918 */ /* 0x000fc00000000000 */
[----:B------:R-:W-:-:S00]  /*0290*/  NOP ;  /* 0x0000000000007918 */ /* 0x000fc00000000000 */
[----:B------:R-:W-:-:S00]  /*02a0*/  NOP ;  /* 0x0000000000007918 */ /* 0x000fc00000000000 */
[----:B------:R-:W-:-:S00]  /*02b0*/  NOP ;  /* 0x0000000000007918 */ /* 0x000fc00000000000 */
[----:B------:R-:W-:-:S00]  /*02c0*/  NOP ;  /* 0x0000000000007918 */ /* 0x000fc00000000000 */
[----:B------:R-:W-:-:S00]  /*02d0*/  NOP ;  /* 0x0000000000007918 */ /* 0x000fc00000000000 */
[----:B------:R-:W-:-:S00]  /*02e0*/  NOP ;  /* 0x0000000000007918 */ /* 0x000fc00000000000 */
[----:B------:R-:W-:-:S00]  /*02f0*/  NOP ;  /* 0x0000000000007918 */ /* 0x000fc00000000000 */
.L_x_3:


//--------------------- .nv.shared._Z16reduce_kernel_v1ILi32EEvPfS0_ --------------------------
	.section	.nv.shared._Z16reduce_kernel_v1ILi32EEvPfS0_,"aw",@nobits
	.sectionflags	@""
	.align	4
.nv.shared._Z16reduce_kernel_v1ILi32EEvPfS0_:
	.zero		1152


//--------------------- .nv.shared.reserved.0     --------------------------
	.section	.nv.shared.reserved.0,"aw",@nobits
	.weak		__nv_reservedSMEM_offset_0_alias
	.size		__nv_reservedSMEM_offset_0_alias, 0, 64
	.other		__nv_reservedSMEM_offset_0_alias,@"STO_CUDA_RESERVED_SHARED STV_DEFAULT"
__nv_reservedSMEM_offset_0_alias:
	.zero		0
	.zero		64


//--------------------- .nv.constant0._Z16reduce_kernel_v1ILi32EEvPfS0_ --------------------------
	.section	.nv.constant0._Z16reduce_kernel_v1ILi32EEvPfS0_,"a",@progbits
	.sectionflags	@""
	.align	4
.nv.constant0._Z16reduce_kernel_v1ILi32EEvPfS0_:
	.zero		912


//--------------------- SYMBOLS --------------------------

	.type		.nv.reservedSmem.offset0,@object
	.size		.nv.reservedSmem.offset0,0x4
	.type		.nv.reservedSmem.cap,@object
	.size		.nv.reservedSmem.cap,0x4
